//
// Generated by NVIDIA NVVM Compiler
//
// Compiler Build ID: CL-36424714
// Cuda compilation tools, release 13.0, V13.0.88
// Based on NVVM 20.0.0
//

.version 9.0
.target sm_100
.address_size 64

	// .globl	_Z24SimpleSumReductionKernelPfS_
// _ZZ30SharedMemorySumReductionKernelPfS_E5sdata has been demoted

.visible .entry _Z24SimpleSumReductionKernelPfS_(
	.param .u64 .ptr .align 1 _Z24SimpleSumReductionKernelPfS__param_0,
	.param .u64 .ptr .align 1 _Z24SimpleSumReductionKernelPfS__param_1
)
{
	.reg .pred 	%p<4>;
	.reg .b32 	%r<10>;
	.reg .b32 	%f<5>;
	.reg .b64 	%rd<9>;

	ld.param.u64 	%rd4, [_Z24SimpleSumReductionKernelPfS__param_0];
	ld.param.u64 	%rd3, [_Z24SimpleSumReductionKernelPfS__param_1];
	cvta.to.global.u64 	%rd1, %rd4;
	mov.u32 	%r1, %tid.x;
	shl.b32 	%r6, %r1, 1;
	mov.u32 	%r2, %ntid.x;
	mul.wide.u32 	%rd5, %r6, 4;
	add.s64 	%rd2, %rd1, %rd5;
	mov.b32 	%r9, 1;
$L__BB0_1:
	add.s32 	%r7, %r9, -1;
	and.b32  	%r8, %r7, %r1;
	setp.ne.s32 	%p1, %r8, 0;
	@%p1 bra 	$L__BB0_3;
	mul.wide.s32 	%rd6, %r9, 4;
	add.s64 	%rd7, %rd2, %rd6;
	ld.global.f32 	%f1, [%rd7];
	ld.global.f32 	%f2, [%rd2];
	add.f32 	%f3, %f1, %f2;
	st.global.f32 	[%rd2], %f3;
$L__BB0_3:
	bar.sync 	0;
	shl.b32 	%r9, %r9, 1;
	setp.le.u32 	%p2, %r9, %r2;
	@%p2 bra 	$L__BB0_1;
	setp.ne.s32 	%p3, %r1, 0;
	@%p3 bra 	$L__BB0_6;
	ld.global.f32 	%f4, [%rd1];
	cvta.to.global.u64 	%rd8, %rd3;
	st.global.f32 	[%rd8], %f4;
$L__BB0_6:
	ret;

}
	// .globl	_Z28ConvergentSumReductionKernelPfS_
.visible .entry _Z28ConvergentSumReductionKernelPfS_(
	.param .u64 .ptr .align 1 _Z28ConvergentSumReductionKernelPfS__param_0,
	.param .u64 .ptr .align 1 _Z28ConvergentSumReductionKernelPfS__param_1
)
{
	.reg .pred 	%p<5>;
	.reg .b32 	%r<7>;
	.reg .b32 	%f<5>;
	.reg .b64 	%rd<9>;

	ld.param.u64 	%rd4, [_Z28ConvergentSumReductionKernelPfS__param_0];
	ld.param.u64 	%rd3, [_Z28ConvergentSumReductionKernelPfS__param_1];
	cvta.to.global.u64 	%rd1, %rd4;
	mov.u32 	%r1, %tid.x;
	mov.u32 	%r6, %ntid.x;
	setp.lt.u32 	%p1, %r6, 2;
	@%p1 bra 	$L__BB1_5;
	shl.b32 	%r5, %r1, 1;
	mul.wide.u32 	%rd5, %r5, 4;
	add.s64 	%rd2, %rd1, %rd5;
$L__BB1_2:
	shr.u32 	%r4, %r6, 1;
	setp.ge.u32 	%p2, %r1, %r4;
	@%p2 bra 	$L__BB1_4;
	mul.wide.u32 	%rd6, %r4, 4;
	add.s64 	%rd7, %rd2, %rd6;
	ld.global.f32 	%f1, [%rd7];
	ld.global.f32 	%f2, [%rd2];
	add.f32 	%f3, %f1, %f2;
	st.global.f32 	[%rd2], %f3;
$L__BB1_4:
	bar.sync 	0;
	setp.gt.u32 	%p3, %r6, 3;
	mov.u32 	%r6, %r4;
	@%p3 bra 	$L__BB1_2;
$L__BB1_5:
	setp.ne.s32 	%p4, %r1, 0;
	@%p4 bra 	$L__BB1_7;
	ld.global.f32 	%f4, [%rd1];
	cvta.to.global.u64 	%rd8, %rd3;
	st.global.f32 	[%rd8], %f4;
$L__BB1_7:
	ret;

}
	// .globl	_Z30SharedMemorySumReductionKernelPfS_
.visible .entry _Z30SharedMemorySumReductionKernelPfS_(
	.param .u64 .ptr .align 1 _Z30SharedMemorySumReductionKernelPfS__param_0,
	.param .u64 .ptr .align 1 _Z30SharedMemorySumReductionKernelPfS__param_1
)
{
	.reg .pred 	%p<5>;
	.reg .b32 	%r<11>;
	.reg .b32 	%f<8>;
	.reg .b64 	%rd<7>;
	// demoted variable
	.shared .align 4 .b8 _ZZ30SharedMemorySumReductionKernelPfS_E5sdata[4096];
	ld.param.u64 	%rd2, [_Z30SharedMemorySumReductionKernelPfS__param_0];
	ld.param.u64 	%rd1, [_Z30SharedMemorySumReductionKernelPfS__param_1];
	cvta.to.global.u64 	%rd3, %rd2;
	mov.u32 	%r1, %tid.x;
	mul.wide.u32 	%rd4, %r1, 4;
	add.s64 	%rd5, %rd3, %rd4;
	ld.global.f32 	%f1, [%rd5+4096];
	ld.global.f32 	%f2, [%rd5+4100];
	add.f32 	%f3, %f1, %f2;
	shl.b32 	%r6, %r1, 2;
	mov.u32 	%r7, _ZZ30SharedMemorySumReductionKernelPfS_E5sdata;
	add.s32 	%r2, %r7, %r6;
	st.shared.f32 	[%r2], %f3;
	mov.u32 	%r10, %ntid.x;
	setp.lt.u32 	%p1, %r10, 2;
	@%p1 bra 	$L__BB2_4;
$L__BB2_1:
	shr.u32 	%r5, %r10, 1;
	bar.sync 	0;
	setp.ge.u32 	%p2, %r1, %r5;
	@%p2 bra 	$L__BB2_3;
	shl.b32 	%r8, %r5, 2;
	add.s32 	%r9, %r2, %r8;
	ld.shared.f32 	%f4, [%r9];
	ld.shared.f32 	%f5, [%r2];
	add.f32 	%f6, %f4, %f5;
	st.shared.f32 	[%r2], %f6;
$L__BB2_3:
	setp.gt.u32 	%p3, %r10, 3;
	mov.u32 	%r10, %r5;
	@%p3 bra 	$L__BB2_1;
$L__BB2_4:
	setp.ne.s32 	%p4, %r1, 0;
	@%p4 bra 	$L__BB2_6;
	ld.shared.f32 	%f7, [_ZZ30SharedMemorySumReductionKernelPfS_E5sdata];
	cvta.to.global.u64 	%rd6, %rd1;
	st.global.f32 	[%rd6], %f7;
$L__BB2_6:
	ret;

}


// ===== COMPILED SASS (sm_100) =====

	.target	sm_100

	.elftype	@"ET_EXEC"


//--------------------- .note.nv.tkinfo           --------------------------
	.section	.note.nv.tkinfo,"",@"SHT_NOTE"
	.sectionflags	@"SHF_NOTE_NV_TKINFO"
	.tkinfo
        /*0018*/ 	.word	0x00000002
        /*0030*/ 	.string	""
        /*0030*/ 	.string	"ptxas"
        /*0030*/ 	.string	"Cuda compilation tools, release 13.0, V13.0.88"
        /*0030*/ 	.string	"Build cuda_13.0.r13.0/compiler.36424714_0"
        /*0030*/ 	.string	"-arch sm_100 -m 64 "



//--------------------- .note.nv.cuinfo           --------------------------
	.section	.note.nv.cuinfo,"",@"SHT_NOTE"
	.sectionflags	@"SHF_NOTE_NV_CUINFO"
        /*0018*/ 	.short	0x0002
        /*001a*/ 	.short	0x0064
        /*001c*/ 	.short	0x0082
	.zero		2


//--------------------- .nv.info                  --------------------------
	.section	.nv.info,"",@"SHT_CUDA_INFO"
	.align	4


	//----- nvinfo : EIATTR_REGCOUNT
	.align		4
        /*0000*/ 	.byte	0x04, 0x2f
        /*0002*/ 	.short	(.L_1 - .L_0)
	.align		4
.L_0:
        /*0004*/ 	.word	index@(_Z24SimpleSumReductionKernelPfS_)
        /*0008*/ 	.word	0x0000000e


	//----- nvinfo : EIATTR_FRAME_SIZE
	.align		4
.L_1:
        /*000c*/ 	.byte	0x04, 0x11
        /*000e*/ 	.short	(.L_3 - .L_2)
	.align		4
.L_2:
        /*0010*/ 	.word	index@(_Z24SimpleSumReductionKernelPfS_)
        /*0014*/ 	.word	0x00000000


	//----- nvinfo : EIATTR_REGCOUNT
	.align		4
.L_3:
        /*0018*/ 	.byte	0x04, 0x2f
        /*001a*/ 	.short	(.L_5 - .L_4)
	.align		4
.L_4:
        /*001c*/ 	.word	index@(_Z28ConvergentSumReductionKernelPfS_)
        /*0020*/ 	.word	0x0000000c


	//----- nvinfo : EIATTR_FRAME_SIZE
	.align		4
.L_5:
        /*0024*/ 	.byte	0x04, 0x11
        /*0026*/ 	.short	(.L_7 - .L_6)
	.align		4
.L_6:
        /*0028*/ 	.word	index@(_Z28ConvergentSumReductionKernelPfS_)
        /*002c*/ 	.word	0x00000000


	//----- nvinfo : EIATTR_REGCOUNT
	.align		4
.L_7:
        /*0030*/ 	.byte	0x04, 0x2f
        /*0032*/ 	.short	(.L_9 - .L_8)
	.align		4
.L_8:
        /*0034*/ 	.word	index@(_Z30SharedMemorySumReductionKernelPfS_)
        /*0038*/ 	.word	0x0000000a


	//----- nvinfo : EIATTR_FRAME_SIZE
	.align		4
.L_9:
        /*003c*/ 	.byte	0x04, 0x11
        /*003e*/ 	.short	(.L_11 - .L_10)
	.align		4
.L_10:
        /*0040*/ 	.word	index@(_Z30SharedMemorySumReductionKernelPfS_)
        /*0044*/ 	.word	0x00000000


	//----- nvinfo : EIATTR_MIN_STACK_SIZE
	.align		4
.L_11:
        /*0048*/ 	.byte	0x04, 0x12
        /*004a*/ 	.short	(.L_13 - .L_12)
	.align		4
.L_12:
        /*004c*/ 	.word	index@(_Z30SharedMemorySumReductionKernelPfS_)
        /*0050*/ 	.word	0x00000000


	//----- nvinfo : EIATTR_MIN_STACK_SIZE
	.align		4
.L_13:
        /*0054*/ 	.byte	0x04, 0x12
        /*0056*/ 	.short	(.L_15 - .L_14)
	.align		4
.L_14:
        /*0058*/ 	.word	index@(_Z28ConvergentSumReductionKernelPfS_)
        /*005c*/ 	.word	0x00000000


	//----- nvinfo : EIATTR_MIN_STACK_SIZE
	.align		4
.L_15:
        /*0060*/ 	.byte	0x04, 0x12
        /*0062*/ 	.short	(.L_17 - .L_16)
	.align		4
.L_16:
        /*0064*/ 	.word	index@(_Z24SimpleSumReductionKernelPfS_)
        /*0068*/ 	.word	0x00000000
.L_17:


//--------------------- .nv.compat                --------------------------
	.section	.nv.compat,"",@"SHT_CUDA_COMPAT_INFO"
	.align	4
        /*0000*/ 	.byte	0x02, 0x09, 0x00, 0x00, 0x02, 0x02, 0x01, 0x00, 0x02, 0x05, 0x05, 0x00, 0x03, 0x07, 0x01, 0x01
        /*0010*/ 	.byte	0x02, 0x03, 0x00, 0x00, 0x02, 0x06, 0x01, 0x00, 0x04, 0x0b, 0x08, 0x00, 0x09, 0x00, 0x00, 0x00
        /*0020*/ 	.byte	0x00, 0x00, 0x00, 0x00


//--------------------- .nv.info._Z30SharedMemorySumReductionKernelPfS_ --------------------------
	.section	.nv.info._Z30SharedMemorySumReductionKernelPfS_,"",@"SHT_CUDA_INFO"
	.sectionflags	@""
	.align	4


	//----- nvinfo : EIATTR_CUDA_API_VERSION
	.align		4
        /*0000*/ 	.byte	0x04, 0x37
        /*0002*/ 	.short	(.L_19 - .L_18)
.L_18:
        /*0004*/ 	.word	0x00000082


	//----- nvinfo : EIATTR_KPARAM_INFO
	.align		4
.L_19:
        /*0008*/ 	.byte	0x04, 0x17
        /*000a*/ 	.short	(.L_21 - .L_20)
.L_20:
        /*000c*/ 	.word	0x00000000
        /*0010*/ 	.short	0x0001
        /*0012*/ 	.short	0x0008
        /*0014*/ 	.byte	0x00, 0xf5, 0x21, 0x00


	//----- nvinfo : EIATTR_KPARAM_INFO
	.align		4
.L_21:
        /*0018*/ 	.byte	0x04, 0x17
        /*001a*/ 	.short	(.L_23 - .L_22)
.L_22:
        /*001c*/ 	.word	0x00000000
        /*0020*/ 	.short	0x0000
        /*0022*/ 	.short	0x0000
        /*0024*/ 	.byte	0x00, 0xf5, 0x21, 0x00


	//----- nvinfo : EIATTR_SPARSE_MMA_MASK
	.align		4
.L_23:
        /*0028*/ 	.byte	0x03, 0x50
        /*002a*/ 	.short	0x0000


	//----- nvinfo : EIATTR_MAXREG_COUNT
	.align		4
        /*002c*/ 	.byte	0x03, 0x1b
        /*002e*/ 	.short	0x00ff


	//----- nvinfo : EIATTR_NUM_BARRIERS
	.align		4
        /*0030*/ 	.byte	0x02, 0x4c
        /*0032*/ 	.byte	0x01
	.zero		1


	//----- nvinfo : EIATTR_MERCURY_ISA_VERSION
	.align		4
        /*0034*/ 	.byte	0x03, 0x5f
        /*0036*/ 	.short	0x0101


	//----- nvinfo : EIATTR_VRC_CTA_INIT_COUNT
	.align		4
        /*0038*/ 	.byte	0x02, 0x4a
	.zero		1
	.zero		1


	//----- nvinfo : EIATTR_EXIT_INSTR_OFFSETS
	.align		4
        /*003c*/ 	.byte	0x04, 0x1c
        /*003e*/ 	.short	(.L_25 - .L_24)


	//   ....[0]....
.L_24:
        /*0040*/ 	.word	0x000001d0


	//   ....[1]....
        /*0044*/ 	.word	0x00000240


	//----- nvinfo : EIATTR_CBANK_PARAM_SIZE
	.align		4
.L_25:
        /*0048*/ 	.byte	0x03, 0x19
        /*004a*/ 	.short	0x0010


	//----- nvinfo : EIATTR_PARAM_CBANK
	.align		4
        /*004c*/ 	.byte	0x04, 0x0a
        /*004e*/ 	.short	(.L_27 - .L_26)
	.align		4
.L_26:
        /*0050*/ 	.word	index@(.nv.constant0._Z30SharedMemorySumReductionKernelPfS_)
        /*0054*/ 	.short	0x0380
        /*0056*/ 	.short	0x0010


	//----- nvinfo : EIATTR_SW_WAR
	.align		4
.L_27:
        /*0058*/ 	.byte	0x04, 0x36
        /*005a*/ 	.short	(.L_29 - .L_28)
.L_28:
        /*005c*/ 	.word	0x00000008
.L_29:


//--------------------- .nv.info._Z28ConvergentSumReductionKernelPfS_ --------------------------
	.section	.nv.info._Z28ConvergentSumReductionKernelPfS_,"",@"SHT_CUDA_INFO"
	.sectionflags	@""
	.align	4


	//----- nvinfo : EIATTR_CUDA_API_VERSION
	.align		4
        /*0000*/ 	.byte	0x04, 0x37
        /*0002*/ 	.short	(.L_31 - .L_30)
.L_30:
        /*0004*/ 	.word	0x00000082


	//----- nvinfo : EIATTR_KPARAM_INFO
	.align		4
.L_31:
        /*0008*/ 	.byte	0x04, 0x17
        /*000a*/ 	.short	(.L_33 - .L_32)
.L_32:
        /*000c*/ 	.word	0x00000000
        /*0010*/ 	.short	0x0001
        /*0012*/ 	.short	0x0008
        /*0014*/ 	.byte	0x00, 0xf5, 0x21, 0x00


	//----- nvinfo : EIATTR_KPARAM_INFO
	.align		4
.L_33:
        /*0018*/ 	.byte	0x04, 0x17
        /*001a*/ 	.short	(.L_35 - .L_34)
.L_34:
        /*001c*/ 	.word	0x00000000
        /*0020*/ 	.short	0x0000
        /*0022*/ 	.short	0x0000
        /*0024*/ 	.byte	0x00, 0xf5, 0x21, 0x00


	//----- nvinfo : EIATTR_SPARSE_MMA_MASK
	.align		4
.L_35:
        /*0028*/ 	.byte	0x03, 0x50
        /*002a*/ 	.short	0x0000


	//----- nvinfo : EIATTR_MAXREG_COUNT
	.align		4
        /*002c*/ 	.byte	0x03, 0x1b
        /*002e*/ 	.short	0x00ff


	//----- nvinfo : EIATTR_NUM_BARRIERS
	.align		4
        /*0030*/ 	.byte	0x02, 0x4c
        /*0032*/ 	.byte	0x01
	.zero		1


	//----- nvinfo : EIATTR_MERCURY_ISA_VERSION
	.align		4
        /*0034*/ 	.byte	0x03, 0x5f
        /*0036*/ 	.short	0x0101


	//----- nvinfo : EIATTR_VRC_CTA_INIT_COUNT
	.align		4
        /*0038*/ 	.byte	0x02, 0x4a
	.zero		1
	.zero		1


	//----- nvinfo : EIATTR_EXIT_INSTR_OFFSETS
	.align		4
        /*003c*/ 	.byte	0x04, 0x1c
        /*003e*/ 	.short	(.L_37 - .L_36)


	//   ....[0]....
.L_36:
        /*0040*/ 	.word	0x00000190


	//   ....[1]....
        /*0044*/ 	.word	0x000001e0


	//----- nvinfo : EIATTR_CRS_STACK_SIZE
	.align		4
.L_37:
        /*0048*/ 	.byte	0x04, 0x1e
        /*004a*/ 	.short	(.L_39 - .L_38)
.L_38:
        /*004c*/ 	.word	0x00000000


	//----- nvinfo : EIATTR_CBANK_PARAM_SIZE
	.align		4
.L_39:
        /*0050*/ 	.byte	0x03, 0x19
        /*0052*/ 	.short	0x0010


	//----- nvinfo : EIATTR_PARAM_CBANK
	.align		4
        /*0054*/ 	.byte	0x04, 0x0a
        /*0056*/ 	.short	(.L_41 - .L_40)
	.align		4
.L_40:
        /*0058*/ 	.word	index@(.nv.constant0._Z28ConvergentSumReductionKernelPfS_)
        /*005c*/ 	.short	0x0380
        /*005e*/ 	.short	0x0010


	//----- nvinfo : EIATTR_SW_WAR
	.align		4
.L_41:
        /*0060*/ 	.byte	0x04, 0x36
        /*0062*/ 	.short	(.L_43 - .L_42)
.L_42:
        /*0064*/ 	.word	0x00000008
.L_43:


//--------------------- .nv.info._Z24SimpleSumReductionKernelPfS_ --------------------------
	.section	.nv.info._Z24SimpleSumReductionKernelPfS_,"",@"SHT_CUDA_INFO"
	.sectionflags	@""
	.align	4


	//----- nvinfo : EIATTR_CUDA_API_VERSION
	.align		4
        /*0000*/ 	.byte	0x04, 0x37
        /*0002*/ 	.short	(.L_45 - .L_44)
.L_44:
        /*0004*/ 	.word	0x00000082


	//----- nvinfo : EIATTR_KPARAM_INFO
	.align		4
.L_45:
        /*0008*/ 	.byte	0x04, 0x17
        /*000a*/ 	.short	(.L_47 - .L_46)
.L_46:
        /*000c*/ 	.word	0x00000000
        /*0010*/ 	.short	0x0001
        /*0012*/ 	.short	0x0008
        /*0014*/ 	.byte	0x00, 0xf5, 0x21, 0x00


	//----- nvinfo : EIATTR_KPARAM_INFO
	.align		4
.L_47:
        /*0018*/ 	.byte	0x04, 0x17
        /*001a*/ 	.short	(.L_49 - .L_48)
.L_48:
        /*001c*/ 	.word	0x00000000
        /*0020*/ 	.short	0x0000
        /*0022*/ 	.short	0x0000
        /*0024*/ 	.byte	0x00, 0xf5, 0x21, 0x00


	//----- nvinfo : EIATTR_SPARSE_MMA_MASK
	.align		4
.L_49:
        /*0028*/ 	.byte	0x03, 0x50
        /*002a*/ 	.short	0x0000


	//----- nvinfo : EIATTR_MAXREG_COUNT
	.align		4
        /*002c*/ 	.byte	0x03, 0x1b
        /*002e*/ 	.short	0x00ff


	//----- nvinfo : EIATTR_NUM_BARRIERS
	.align		4
        /*0030*/ 	.byte	0x02, 0x4c
        /*0032*/ 	.byte	0x01
	.zero		1


	//----- nvinfo : EIATTR_MERCURY_ISA_VERSION
	.align		4
        /*0034*/ 	.byte	0x03, 0x5f
        /*0036*/ 	.short	0x0101


	//----- nvinfo : EIATTR_VRC_CTA_INIT_COUNT
	.align		4
        /*0038*/ 	.byte	0x02, 0x4a
	.zero		1
	.zero		1


	//----- nvinfo : EIATTR_EXIT_INSTR_OFFSETS
	.align		4
        /*003c*/ 	.byte	0x04, 0x1c
        /*003e*/ 	.short	(.L_51 - .L_50)


	//   ....[0]....
.L_50:
        /*0040*/ 	.word	0x00000170


	//   ....[1]....
        /*0044*/ 	.word	0x000001c0


	//----- nvinfo : EIATTR_CRS_STACK_SIZE
	.align		4
.L_51:
        /*0048*/ 	.byte	0x04, 0x1e
        /*004a*/ 	.short	(.L_53 - .L_52)
.L_52:
        /*004c*/ 	.word	0x00000000


	//----- nvinfo : EIATTR_CBANK_PARAM_SIZE
	.align		4
.L_53:
        /*0050*/ 	.byte	0x03, 0x19
        /*0052*/ 	.short	0x0010


	//----- nvinfo : EIATTR_PARAM_CBANK
	.align		4
        /*0054*/ 	.byte	0x04, 0x0a
        /*0056*/ 	.short	(.L_55 - .L_54)
	.align		4
.L_54:
        /*0058*/ 	.word	index@(.nv.constant0._Z24SimpleSumReductionKernelPfS_)
        /*005c*/ 	.short	0x0380
        /*005e*/ 	.short	0x0010


	//----- nvinfo : EIATTR_SW_WAR
	.align		4
.L_55:
        /*0060*/ 	.byte	0x04, 0x36
        /*0062*/ 	.short	(.L_57 - .L_56)
.L_56:
        /*0064*/ 	.word	0x00000008
.L_57:


//--------------------- .nv.callgraph             --------------------------
	.section	.nv.callgraph,"",@"SHT_CUDA_CALLGRAPH"
	.align	4
	.sectionentsize	8
	.align		4
        /*0000*/ 	.word	0x00000000
	.align		4
        /*0004*/ 	.word	0xffffffff
	.align		4
        /*0008*/ 	.word	0x00000000
	.align		4
        /*000c*/ 	.word	0xfffffffe
	.align		4
        /*0010*/ 	.word	0x00000000
	.align		4
        /*0014*/ 	.word	0xfffffffd
	.align		4
        /*0018*/ 	.word	0x00000000
	.align		4
        /*001c*/ 	.word	0xfffffffc


//--------------------- .text._Z30SharedMemorySumReductionKernelPfS_ --------------------------
	.section	.text._Z30SharedMemorySumReductionKernelPfS_,"ax",@progbits
	.align	128
        .global         _Z30SharedMemorySumReductionKernelPfS_
        .type           _Z30SharedMemorySumReductionKernelPfS_,@function
        .size           _Z30SharedMemorySumReductionKernelPfS_,(.L_x_12 - _Z30SharedMemorySumReductionKernelPfS_)
        .other          _Z30SharedMemorySumReductionKernelPfS_,@"STO_CUDA_ENTRY STV_DEFAULT"
_Z30SharedMemorySumReductionKernelPfS_:
.text._Z30SharedMemorySumReductionKernelPfS_:
[----:B------:R-:W-:Y:S01]  /*0000*/  LDC R1, c[0x0][0x37c] ;  /* 0x0000df00ff017b82 */ /* 0x000fe20000000800 */
[----:B------:R-:W0:Y:S07]  /*0010*/  S2R R7, SR_TID.X ;  /* 0x0000000000077919 */ /* 0x000e2e0000002100 */
[----:B------:R-:W0:Y:S01]  /*0020*/  LDC.64 R2, c[0x0][0x380] ;  /* 0x0000e000ff027b82 */ /* 0x000e220000000a00 */
[----:B------:R-:W1:Y:S01]  /*0030*/  LDCU.64 UR6, c[0x0][0x358] ;  /* 0x00006b00ff0677ac */ /* 0x000e620008000a00 */
[----:B0-----:R-:W-:-:S05]  /*0040*/  IMAD.WIDE.U32 R2, R7, 0x4, R2 ;  /* 0x0000000407027825 */ /* 0x001fca00078e0002 */
[----:B-1----:R-:W2:Y:S04]  /*0050*/  LDG.E R0, desc[UR6][R2.64+0x1000] ;  /* 0x0010000602007981 */ /* 0x002ea8000c1e1900 */
[----:B------:R-:W2:Y:S01]  /*0060*/  LDG.E R5, desc[UR6][R2.64+0x1004] ;  /* 0x0010040602057981 */ /* 0x000ea2000c1e1900 */
[----:B------:R-:W0:Y:S01]  /*0070*/  S2UR UR5, SR_CgaCtaId ;  /* 0x00000000000579c3 */ /* 0x000e220000008800 */
[----:B------:R-:W-:Y:S01]  /*0080*/  UMOV UR4, 0x400 ;  /* 0x0000040000047882 */ /* 0x000fe20000000000 */
[----:B------:R-:W1:Y:S01]  /*0090*/  LDCU UR8, c[0x0][0x360] ;  /* 0x00006c00ff0877ac */ /* 0x000e620008000800 */
[----:B------:R-:W-:Y:S01]  /*00a0*/  ISETP.NE.AND P0, PT, R7, RZ, PT ;  /* 0x000000ff0700720c */ /* 0x000fe20003f05270 */
[----:B-1----:R-:W-:Y:S02]  /*00b0*/  UISETP.GE.U32.AND UP0, UPT, UR8, 0x2, UPT ;  /* 0x000000020800788c */ /* 0x002fe4000bf06070 */
[----:B0-----:R-:W-:Y:S01]  /*00c0*/  ULEA UR4, UR5, UR4, 0x18 ;  /* 0x0000000405047291 */ /* 0x001fe2000f8ec0ff */
[----:B--2---:R-:W-:-:S05]  /*00d0*/  FADD R0, R0, R5 ;  /* 0x0000000500007221 */ /* 0x004fca0000000000 */
[----:B------:R-:W-:-:S05]  /*00e0*/  LEA R5, R7, UR4, 0x2 ;  /* 0x0000000407057c11 */ /* 0x000fca000f8e10ff */
[----:B------:R0:W-:Y:S01]  /*00f0*/  STS [R5], R0 ;  /* 0x0000000005007388 */ /* 0x0001e20000000800 */
[----:B------:R-:W-:Y:S05]  /*0100*/  BRA.U !UP0, `(.L_x_0) ;  /* 0x0000000108307547 */ /* 0x000fea000b800000 */
[----:B0-----:R-:W-:-:S07]  /*0110*/  IMAD.U32 R0, RZ, RZ, UR8 ;  /* 0x00000008ff007e24 */ /* 0x001fce000f8e00ff */
.L_x_1:
[----:B------:R-:W-:Y:S01]  /*0120*/  BAR.SYNC.DEFER_BLOCKING 0x0 ;  /* 0x0000000000007b1d */ /* 0x000fe20000010000 */
[----:B------:R-:W-:-:S04]  /*0130*/  SHF.R.U32.HI R6, RZ, 0x1, R0 ;  /* 0x00000001ff067819 */ /* 0x000fc80000011600 */
[----:B------:R-:W-:-:S13]  /*0140*/  ISETP.GE.U32.AND P1, PT, R7, R6, PT ;  /* 0x000000060700720c */ /* 0x000fda0003f26070 */
[----:B------:R-:W-:Y:S01]  /*0150*/  @!P1 LEA R2, R6, R5, 0x2 ;  /* 0x0000000506029211 */ /* 0x000fe200078e10ff */
[----:B------:R-:W-:Y:S05]  /*0160*/  @!P1 LDS R3, [R5] ;  /* 0x0000000005039984 */ /* 0x000fea0000000800 */
[----:B------:R-:W0:Y:S02]  /*0170*/  @!P1 LDS R2, [R2] ;  /* 0x0000000002029984 */ /* 0x000e240000000800 */
[----:B0-----:R-:W-:-:S05]  /*0180*/  @!P1 FADD R4, R2, R3 ;  /* 0x0000000302049221 */ /* 0x001fca0000000000 */
[----:B------:R1:W-:Y:S01]  /*0190*/  @!P1 STS [R5], R4 ;  /* 0x0000000405009388 */ /* 0x0003e20000000800 */
[----:B------:R-:W-:Y:S01]  /*01a0*/  ISETP.GT.U32.AND P1, PT, R0, 0x3, PT ;  /* 0x000000030000780c */ /* 0x000fe20003f24070 */
[----:B------:R-:W-:-:S12]  /*01b0*/  IMAD.MOV.U32 R0, RZ, RZ, R6 ;  /* 0x000000ffff007224 */ /* 0x000fd800078e0006 */
[----:B-1----:R-:W-:Y:S05]  /*01c0*/  @P1 BRA `(.L_x_1) ;  /* 0xfffffffc00d41947 */ /* 0x002fea000383ffff */
.L_x_0:
[----:B------:R-:W-:Y:S05]  /*01d0*/  @P0 EXIT ;  /* 0x000000000000094d */ /* 0x000fea0003800000 */
[----:B------:R-:W1:Y:S01]  /*01e0*/  S2UR UR5, SR_CgaCtaId ;  /* 0x00000000000579c3 */ /* 0x000e620000008800 */
[----:B------:R-:W-:-:S07]  /*01f0*/  UMOV UR4, 0x400 ;  /* 0x0000040000047882 */ /* 0x000fce0000000000 */
[----:B------:R-:W2:Y:S01]  /*0200*/  LDC.64 R2, c[0x0][0x388] ;  /* 0x0000e200ff027b82 */ /* 0x000ea20000000a00 */
[----:B-1----:R-:W-:-:S09]  /*0210*/  ULEA UR4, UR5, UR4, 0x18 ;  /* 0x0000000405047291 */ /* 0x002fd2000f8ec0ff */
[----:B0-----:R-:W2:Y:S04]  /*0220*/  LDS R5, [UR4] ;  /* 0x00000004ff057984 */ /* 0x001ea80008000800 */
[----:B--2---:R-:W-:Y:S01]  /*0230*/  STG.E desc[UR6][R2.64], R5 ;  /* 0x0000000502007986 */ /* 0x004fe2000c101906 */
[----:B------:R-:W-:Y:S05]  /*0240*/  EXIT ;  /* 0x000000000000794d */ /* 0x000fea0003800000 */
.L_x_2:
[----:B------:R-:W-:-:S00]  /*0250*/  BRA `(.L_x_2) ;  /* 0xfffffffc00fc7947 */ /* 0x000fc0000383ffff */
[----:B------:R-:W-:-:S00]  /*0260*/  NOP ;  /* 0x0000000000007918 */ /* 0x000fc00000000000 */
        /* <DEDUP_REMOVED lines=9> */
.L_x_12:


//--------------------- .text._Z28ConvergentSumReductionKernelPfS_ --------------------------
	.section	.text._Z28ConvergentSumReductionKernelPfS_,"ax",@progbits
	.align	128
        .global         _Z28ConvergentSumReductionKernelPfS_
        .type           _Z28ConvergentSumReductionKernelPfS_,@function
        .size           _Z28ConvergentSumReductionKernelPfS_,(.L_x_13 - _Z28ConvergentSumReductionKernelPfS_)
        .other          _Z28ConvergentSumReductionKernelPfS_,@"STO_CUDA_ENTRY STV_DEFAULT"
_Z28ConvergentSumReductionKernelPfS_:
.text._Z28ConvergentSumReductionKernelPfS_:
[----:B------:R-:W-:Y:S01]  /*0000*/  LDC R1, c[0x0][0x37c] ;  /* 0x0000df00ff017b82 */ /* 0x000fe20000000800 */
[----:B------:R-:W0:Y:S01]  /*0010*/  LDCU UR6, c[0x0][0x360] ;  /* 0x00006c00ff0677ac */ /* 0x000e220008000800 */
[----:B------:R-:W1:Y:S01]  /*0020*/  S2R R6, SR_TID.X ;  /* 0x0000000000067919 */ /* 0x000e620000002100 */
[----:B------:R-:W2:Y:S01]  /*0030*/  LDCU.64 UR4, c[0x0][0x358] ;  /* 0x00006b00ff0477ac */ /* 0x000ea20008000a00 */
[----:B0-----:R-:W-:-:S09]  /*0040*/  UISETP.GE.U32.AND UP0, UPT, UR6, 0x2, UPT ;  /* 0x000000020600788c */ /* 0x001fd2000bf06070 */
[----:B--2---:R-:W-:Y:S05]  /*0050*/  BRA.U !UP0, `(.L_x_3) ;  /* 0x0000000108487547 */ /* 0x004fea000b800000 */
[----:B------:R-:W0:Y:S01]  /*0060*/  LDC.64 R2, c[0x0][0x380] ;  /* 0x0000e000ff027b82 */ /* 0x000e220000000a00 */
[----:B-1----:R-:W-:Y:S01]  /*0070*/  IMAD.SHL.U32 R5, R6, 0x2, RZ ;  /* 0x0000000206057824 */ /* 0x002fe200078e00ff */
[----:B------:R-:W-:-:S03]  /*0080*/  MOV R0, UR6 ;  /* 0x0000000600007c02 */ /* 0x000fc60008000f00 */
[----:B0-----:R-:W-:-:S07]  /*0090*/  IMAD.WIDE.U32 R2, R5, 0x4, R2 ;  /* 0x0000000405027825 */ /* 0x001fce00078e0002 */
.L_x_6:
[----:B------:R-:W-:Y:S01]  /*00a0*/  SHF.R.U32.HI R9, RZ, 0x1, R0 ;  /* 0x00000001ff097819 */ /* 0x000fe20000011600 */
[----:B------:R-:W-:Y:S03]  /*00b0*/  BSSY.RECONVERGENT B0, `(.L_x_4) ;  /* 0x0000008000007945 */ /* 0x000fe60003800200 */
[----:B------:R-:W-:-:S13]  /*00c0*/  ISETP.GE.U32.AND P0, PT, R6, R9, PT ;  /* 0x000000090600720c */ /* 0x000fda0003f06070 */
[----:B0-----:R-:W-:Y:S05]  /*00d0*/  @P0 BRA `(.L_x_5) ;  /* 0x0000000000140947 */ /* 0x001fea0003800000 */
[----:B------:R-:W-:Y:S01]  /*00e0*/  IMAD.WIDE.U32 R4, R9, 0x4, R2 ;  /* 0x0000000409047825 */ /* 0x000fe200078e0002 */
[----:B------:R-:W2:Y:S05]  /*00f0*/  LDG.E R7, desc[UR4][R2.64] ;  /* 0x0000000402077981 */ /* 0x000eaa000c1e1900 */
[----:B------:R-:W2:Y:S02]  /*0100*/  LDG.E R4, desc[UR4][R4.64] ;  /* 0x0000000404047981 */ /* 0x000ea4000c1e1900 */
[----:B--2---:R-:W-:-:S05]  /*0110*/  FADD R7, R4, R7 ;  /* 0x0000000704077221 */ /* 0x004fca0000000000 */
[----:B------:R0:W-:Y:S02]  /*0120*/  STG.E desc[UR4][R2.64], R7 ;  /* 0x0000000702007986 */ /* 0x0001e4000c101904 */
.L_x_5:
[----:B------:R-:W-:Y:S05]  /*0130*/  BSYNC.RECONVERGENT B0 ;  /* 0x0000000000007941 */ /* 0x000fea0003800200 */
.L_x_4:
[----:B------:R-:W-:Y:S01]  /*0140*/  BAR.SYNC.DEFER_BLOCKING 0x0 ;  /* 0x0000000000007b1d */ /* 0x000fe20000010000 */
[----:B------:R-:W-:Y:S01]  /*0150*/  ISETP.GT.U32.AND P0, PT, R0, 0x3, PT ;  /* 0x000000030000780c */ /* 0x000fe20003f04070 */
[----:B------:R-:W-:-:S12]  /*0160*/  IMAD.MOV.U32 R0, RZ, RZ, R9 ;  /* 0x000000ffff007224 */ /* 0x000fd800078e0009 */
[----:B------:R-:W-:Y:S05]  /*0170*/  @P0 BRA `(.L_x_6) ;  /* 0xfffffffc00c80947 */ /* 0x000fea000383ffff */
.L_x_3:
[----:B-1----:R-:W-:-:S13]  /*0180*/  ISETP.NE.AND P0, PT, R6, RZ, PT ;  /* 0x000000ff0600720c */ /* 0x002fda0003f05270 */
[----:B------:R-:W-:Y:S05]  /*0190*/  @P0 EXIT ;  /* 0x000000000000094d */ /* 0x000fea0003800000 */
[----:B0-----:R-:W0:Y:S02]  /*01a0*/  LDC.64 R2, c[0x0][0x380] ;  /* 0x0000e000ff027b82 */ /* 0x001e240000000a00 */
[----:B0-----:R-:W2:Y:S06]  /*01b0*/  LDG.E R3, desc[UR4][R2.64] ;  /* 0x0000000402037981 */ /* 0x001eac000c1e1900 */
[----:B------:R-:W2:Y:S02]  /*01c0*/  LDC.64 R4, c[0x0][0x388] ;  /* 0x0000e200ff047b82 */ /* 0x000ea40000000a00 */
[----:B--2---:R-:W-:Y:S01]  /*01d0*/  STG.E desc[UR4][R4.64], R3 ;  /* 0x0000000304007986 */ /* 0x004fe2000c101904 */
[----:B------:R-:W-:Y:S05]  /*01e0*/  EXIT ;  /* 0x000000000000794d */ /* 0x000fea0003800000 */
.L_x_7:
        /* <DEDUP_REMOVED lines=9> */
.L_x_13:


//--------------------- .text._Z24SimpleSumReductionKernelPfS_ --------------------------
	.section	.text._Z24SimpleSumReductionKernelPfS_,"ax",@progbits
	.align	128
        .global         _Z24SimpleSumReductionKernelPfS_
        .type           _Z24SimpleSumReductionKernelPfS_,@function
        .size           _Z24SimpleSumReductionKernelPfS_,(.L_x_14 - _Z24SimpleSumReductionKernelPfS_)
        .other          _Z24SimpleSumReductionKernelPfS_,@"STO_CUDA_ENTRY STV_DEFAULT"
_Z24SimpleSumReductionKernelPfS_:
.text._Z24SimpleSumReductionKernelPfS_:
[----:B------:R-:W-:Y:S01]  /*0000*/  LDC R1, c[0x0][0x37c] ;  /* 0x0000df00ff017b82 */ /* 0x000fe20000000800 */
[----:B------:R-:W0:Y:S07]  /*0010*/  S2R R11, SR_TID.X ;  /* 0x00000000000b7919 */ /* 0x000e2e0000002100 */
[----:B------:R-:W1:Y:S01]  /*0020*/  LDC.64 R2, c[0x0][0x380] ;  /* 0x0000e000ff027b82 */ /* 0x000e620000000a00 */
[----:B------:R-:W-:Y:S01]  /*0030*/  IMAD.MOV.U32 R7, RZ, RZ, 0x1 ;  /* 0x00000001ff077424 */ /* 0x000fe200078e00ff */
[----:B------:R-:W2:Y:S01]  /*0040*/  LDCU.64 UR4, c[0x0][0x358] ;  /* 0x00006b00ff0477ac */ /* 0x000ea20008000a00 */
[----:B------:R-:W3:Y:S01]  /*0050*/  LDCU UR6, c[0x0][0x360] ;  /* 0x00006c00ff0677ac */ /* 0x000ee20008000800 */
[----:B0-----:R-:W-:-:S04]  /*0060*/  IMAD.SHL.U32 R5, R11, 0x2, RZ ;  /* 0x000000020b057824 */ /* 0x001fc800078e00ff */
[----:B-123--:R-:W-:-:S07]  /*0070*/  IMAD.WIDE.U32 R2, R5, 0x4, R2 ;  /* 0x0000000405027825 */ /* 0x00efce00078e0002 */
.L_x_10:
[----:B------:R-:W-:Y:S01]  /*0080*/  IADD3 R0, PT, PT, R7, -0x1, RZ ;  /* 0xffffffff07007810 */ /* 0x000fe20007ffe0ff */
[----:B------:R-:W-:Y:S03]  /*0090*/  BSSY.RECONVERGENT B0, `(.L_x_8) ;  /* 0x0000008000007945 */ /* 0x000fe60003800200 */
[----:B------:R-:W-:-:S13]  /*00a0*/  LOP3.LUT P0, RZ, R0, R11, RZ, 0xc0, !PT ;  /* 0x0000000b00ff7212 */ /* 0x000fda000780c0ff */
[----:B0-----:R-:W-:Y:S05]  /*00b0*/  @P0 BRA `(.L_x_9) ;  /* 0x0000000000140947 */ /* 0x001fea0003800000 */
[----:B------:R-:W-:Y:S01]  /*00c0*/  IMAD.WIDE R4, R7, 0x4, R2 ;  /* 0x0000000407047825 */ /* 0x000fe200078e0202 */
[----:B------:R-:W2:Y:S05]  /*00d0*/  LDG.E R9, desc[UR4][R2.64] ;  /* 0x0000000402097981 */ /* 0x000eaa000c1e1900 */
[----:B------:R-:W2:Y:S02]  /*00e0*/  LDG.E R4, desc[UR4][R4.64] ;  /* 0x0000000404047981 */ /* 0x000ea4000c1e1900 */
[----:B--2---:R-:W-:-:S05]  /*00f0*/  FADD R9, R4, R9 ;  /* 0x0000000904097221 */ /* 0x004fca0000000000 */
[----:B------:R0:W-:Y:S02]  /*0100*/  STG.E desc[UR4][R2.64], R9 ;  /* 0x0000000902007986 */ /* 0x0001e4000c101904 */
.L_x_9:
[----:B------:R-:W-:Y:S05]  /*0110*/  BSYNC.RECONVERGENT B0 ;  /* 0x0000000000007941 */ /* 0x000fea0003800200 */
.L_x_8:
[----:B------:R-:W-:Y:S01]  /*0120*/  SHF.L.U32 R7, R7, 0x1, RZ ;  /* 0x0000000107077819 */ /* 0x000fe200000006ff */
[----:B------:R-:W-:Y:S03]  /*0130*/  BAR.SYNC.DEFER_BLOCKING 0x0 ;  /* 0x0000000000007b1d */ /* 0x000fe60000010000 */
[----:B------:R-:W-:-:S13]  /*0140*/  ISETP.GT.U32.AND P0, PT, R7, UR6, PT ;  /* 0x0000000607007c0c */ /* 0x000fda000bf04070 */
[----:B------:R-:W-:Y:S05]  /*0150*/  @!P0 BRA `(.L_x_10) ;  /* 0xfffffffc00c88947 */ /* 0x000fea000383ffff */
[----:B------:R-:W-:-:S13]  /*0160*/  ISETP.NE.AND P0, PT, R11, RZ, PT ;  /* 0x000000ff0b00720c */ /* 0x000fda0003f05270 */
[----:B------:R-:W-:Y:S05]  /*0170*/  @P0 EXIT ;  /* 0x000000000000094d */ /* 0x000fea0003800000 */
[----:B0-----:R-:W0:Y:S02]  /*0180*/  LDC.64 R2, c[0x0][0x380] ;  /* 0x0000e000ff027b82 */ /* 0x001e240000000a00 */
[----:B0-----:R-:W2:Y:S06]  /*0190*/  LDG.E R3, desc[UR4][R2.64] ;  /* 0x0000000402037981 */ /* 0x001eac000c1e1900 */
[----:B------:R-:W2:Y:S02]  /*01a0*/  LDC.64 R4, c[0x0][0x388] ;  /* 0x0000e200ff047b82 */ /* 0x000ea40000000a00 */
[----:B--2---:R-:W-:Y:S01]  /*01b0*/  STG.E desc[UR4][R4.64], R3 ;  /* 0x0000000304007986 */ /* 0x004fe2000c101904 */
[----:B------:R-:W-:Y:S05]  /*01c0*/  EXIT ;  /* 0x000000000000794d */ /* 0x000fea0003800000 */
.L_x_11:
        /* <DEDUP_REMOVED lines=11> */
.L_x_14:


//--------------------- .nv.shared._Z30SharedMemorySumReductionKernelPfS_ --------------------------
	.section	.nv.shared._Z30SharedMemorySumReductionKernelPfS_,"aw",@nobits
	.sectionflags	@""
	.align	4
.nv.shared._Z30SharedMemorySumReductionKernelPfS_:
	.zero		5120


//--------------------- .nv.shared.reserved.0     --------------------------
	.section	.nv.shared.reserved.0,"aw",@nobits
	.weak		__nv_reservedSMEM_offset_0_alias
	.size		__nv_reservedSMEM_offset_0_alias, 0, 64
	.other		__nv_reservedSMEM_offset_0_alias,@"STO_CUDA_RESERVED_SHARED STV_DEFAULT"
__nv_reservedSMEM_offset_0_alias:
	.zero		0
	.zero		64


//--------------------- .nv.constant0._Z30SharedMemorySumReductionKernelPfS_ --------------------------
	.section	.nv.constant0._Z30SharedMemorySumReductionKernelPfS_,"a",@progbits
	.sectionflags	@""
	.align	4
.nv.constant0._Z30SharedMemorySumReductionKernelPfS_:
	.zero		912


//--------------------- .nv.constant0._Z28ConvergentSumReductionKernelPfS_ --------------------------
	.section	.nv.constant0._Z28ConvergentSumReductionKernelPfS_,"a",@progbits
	.sectionflags	@""
	.align	4
.nv.constant0._Z28ConvergentSumReductionKernelPfS_:
	.zero		912


//--------------------- .nv.constant0._Z24SimpleSumReductionKernelPfS_ --------------------------
	.section	.nv.constant0._Z24SimpleSumReductionKernelPfS_,"a",@progbits
	.sectionflags	@""
	.align	4
.nv.constant0._Z24SimpleSumReductionKernelPfS_:
	.zero		912


//--------------------- SYMBOLS --------------------------

	.type		.nv.reservedSmem.offset0,@object
	.size		.nv.reservedSmem.offset0,0x4
	.type		.nv.reservedSmem.cap,@object
	.size		.nv.reservedSmem.cap,0x4
